	.headerflags	@"EF_CUDA_TEXMODE_UNIFIED EF_CUDA_64BIT_ADDRESS EF_CUDA_ACCELERATORS EF_CUDA_SM90 EF_CUDA_VIRTUAL_SM(EF_CUDA_SM90)"
	.elftype	@"ET_EXEC"


//--------------------- .nv.info                  --------------------------
	.section	.nv.info,"",@"SHT_CUDA_INFO"
	.align	4


	//----- nvinfo : EIATTR_REGCOUNT
	.align		4
        /*0000*/ 	.byte	0x04, 0x2f
        /*0002*/ 	.short	(.L_3 - .L_2)
	.align		4
.L_2:
        /*0004*/ 	.word	index@(triton_poi_fused__native_batch_norm_legit_no_training_relu_0)
        /*0008*/ 	.word	0x00000012


	//----- nvinfo : EIATTR_MIN_STACK_SIZE
	.align		4
.L_3:
        /*000c*/ 	.byte	0x04, 0x12
        /*000e*/ 	.short	(.L_5 - .L_4)
	.align		4
.L_4:
        /*0010*/ 	.word	index@(triton_poi_fused__native_batch_norm_legit_no_training_relu_0)
        /*0014*/ 	.word	0x00000000


	//----- nvinfo : EIATTR_FRAME_SIZE
	.align		4
.L_5:
        /*0018*/ 	.byte	0x04, 0x11
        /*001a*/ 	.short	(.L_7 - .L_6)
	.align		4
.L_6:
        /*001c*/ 	.word	index@(triton_poi_fused__native_batch_norm_legit_no_training_relu_0)
        /*0020*/ 	.word	0x00000000


	//----- nvinfo : EIATTR_MIN_STACK_SIZE
	.align		4
.L_7:
        /*0024*/ 	.byte	0x04, 0x12
        /*0026*/ 	.short	(.L_9 - .L_8)
	.align		4
.L_8:
        /*0028*/ 	.word	index@(triton_poi_fused__native_batch_norm_legit_no_training_relu_0)
        /*002c*/ 	.word	0x00000000
.L_9:


//--------------------- .nv.info.triton_poi_fused__native_batch_norm_legit_no_training_relu_0 --------------------------
	.section	.nv.info.triton_poi_fused__native_batch_norm_legit_no_training_relu_0,"",@"SHT_CUDA_INFO"
	.sectionflags	@""
	.align	4


	//----- nvinfo : EIATTR_CUDA_API_VERSION
	.align		4
        /*0000*/ 	.byte	0x04, 0x37
        /*0002*/ 	.short	(.L_11 - .L_10)
.L_10:
        /*0004*/ 	.word	0x0000007c


	//----- nvinfo : EIATTR_KPARAM_INFO
	.align		4
.L_11:
        /*0008*/ 	.byte	0x04, 0x17
        /*000a*/ 	.short	(.L_13 - .L_12)
.L_12:
        /*000c*/ 	.word	0x00000000
        /*0010*/ 	.short	0x0006
        /*0012*/ 	.short	0x0030
        /*0014*/ 	.byte	0x00, 0xf0, 0x11, 0x00


	//----- nvinfo : EIATTR_KPARAM_INFO
	.align		4
.L_13:
        /*0018*/ 	.byte	0x04, 0x17
        /*001a*/ 	.short	(.L_15 - .L_14)
.L_14:
        /*001c*/ 	.word	0x00000000
        /*0020*/ 	.short	0x0005
        /*0022*/ 	.short	0x0028
        /*0024*/ 	.byte	0x00, 0xf4, 0x21, 0x00


	//----- nvinfo : EIATTR_KPARAM_INFO
	.align		4
.L_15:
        /*0028*/ 	.byte	0x04, 0x17
        /*002a*/ 	.short	(.L_17 - .L_16)
.L_16:
        /*002c*/ 	.word	0x00000000
        /*0030*/ 	.short	0x0004
        /*0032*/ 	.short	0x0020
        /*0034*/ 	.byte	0x00, 0xf4, 0x21, 0x00


	//----- nvinfo : EIATTR_KPARAM_INFO
	.align		4
.L_17:
        /*0038*/ 	.byte	0x04, 0x17
        /*003a*/ 	.short	(.L_19 - .L_18)
.L_18:
        /*003c*/ 	.word	0x00000000
        /*0040*/ 	.short	0x0003
        /*0042*/ 	.short	0x0018
        /*0044*/ 	.byte	0x00, 0xf4, 0x21, 0x00


	//----- nvinfo : EIATTR_KPARAM_INFO
	.align		4
.L_19:
        /*0048*/ 	.byte	0x04, 0x17
        /*004a*/ 	.short	(.L_21 - .L_20)
.L_20:
        /*004c*/ 	.word	0x00000000
        /*0050*/ 	.short	0x0002
        /*0052*/ 	.short	0x0010
        /*0054*/ 	.byte	0x00, 0xf4, 0x21, 0x00


	//----- nvinfo : EIATTR_KPARAM_INFO
	.align		4
.L_21:
        /*0058*/ 	.byte	0x04, 0x17
        /*005a*/ 	.short	(.L_23 - .L_22)
.L_22:
        /*005c*/ 	.word	0x00000000
        /*0060*/ 	.short	0x0001
        /*0062*/ 	.short	0x0008
        /*0064*/ 	.byte	0x00, 0xf4, 0x21, 0x00


	//----- nvinfo : EIATTR_KPARAM_INFO
	.align		4
.L_23:
        /*0068*/ 	.byte	0x04, 0x17
        /*006a*/ 	.short	(.L_25 - .L_24)
.L_24:
        /*006c*/ 	.word	0x00000000
        /*0070*/ 	.short	0x0000
        /*0072*/ 	.short	0x0000
        /*0074*/ 	.byte	0x00, 0xf4, 0x21, 0x00


	//----- nvinfo : EIATTR_SPARSE_MMA_MASK
	.align		4
.L_25:
        /*0078*/ 	.byte	0x03, 0x50
        /*007a*/ 	.short	0x0000


	//----- nvinfo : EIATTR_MAXREG_COUNT
	.align		4
        /*007c*/ 	.byte	0x03, 0x1b
        /*007e*/ 	.short	0x00ff


	//----- nvinfo : EIATTR_EXIT_INSTR_OFFSETS
	.align		4
        /*0080*/ 	.byte	0x04, 0x1c
        /*0082*/ 	.short	(.L_27 - .L_26)


	//   ....[0]....
.L_26:
        /*0084*/ 	.word	0x00000310


	//   ....[1]....
        /*0088*/ 	.word	0x00000330


	//----- nvinfo : EIATTR_REQNTID
	.align		4
.L_27:
        /*008c*/ 	.byte	0x04, 0x10
        /*008e*/ 	.short	(.L_29 - .L_28)
.L_28:
        /*0090*/ 	.word	0x00000080
        /*0094*/ 	.word	0x00000001
        /*0098*/ 	.word	0x00000001


	//----- nvinfo : EIATTR_CBANK_PARAM_SIZE
	.align		4
.L_29:
        /*009c*/ 	.byte	0x03, 0x19
        /*009e*/ 	.short	0x0034


	//----- nvinfo : EIATTR_PARAM_CBANK
	.align		4
        /*00a0*/ 	.byte	0x04, 0x0a
        /*00a2*/ 	.short	(.L_31 - .L_30)
	.align		4
.L_30:
        /*00a4*/ 	.word	index@(.nv.constant0.triton_poi_fused__native_batch_norm_legit_no_training_relu_0)
        /*00a8*/ 	.short	0x0210
        /*00aa*/ 	.short	0x0034


	//----- nvinfo : EIATTR_SW_WAR
	.align		4
.L_31:
        /*00ac*/ 	.byte	0x04, 0x36
        /*00ae*/ 	.short	(.L_33 - .L_32)
.L_32:
        /*00b0*/ 	.word	0x00000008
.L_33:


//--------------------- .nv.callgraph             --------------------------
	.section	.nv.callgraph,"",@"SHT_CUDA_CALLGRAPH"
	.align	4
	.sectionentsize	8
	.align		4
        /*0000*/ 	.word	0x00000000
	.align		4
        /*0004*/ 	.word	0xffffffff
	.align		4
        /*0008*/ 	.word	0x00000000
	.align		4
        /*000c*/ 	.word	0xfffffffe
	.align		4
        /*0010*/ 	.word	0x00000000
	.align		4
        /*0014*/ 	.word	0xfffffffd
	.align		4
        /*0018*/ 	.word	0x00000000
	.align		4
        /*001c*/ 	.word	0xfffffffc


//--------------------- .nv.constant4             --------------------------
	.section	.nv.constant4,"a",@progbits
	.align	8
	.align		8
.nv.constant4:
        /*0000*/ 	.dword	_$_str
	.align		8
        /*0008*/ 	.dword	_$_str_$_2


//--------------------- .text.triton_poi_fused__native_batch_norm_legit_no_training_relu_0 --------------------------
	.section	.text.triton_poi_fused__native_batch_norm_legit_no_training_relu_0,"ax",@progbits
	.align	128
        .global         triton_poi_fused__native_batch_norm_legit_no_training_relu_0
        .type           triton_poi_fused__native_batch_norm_legit_no_training_relu_0,@function
        .size           triton_poi_fused__native_batch_norm_legit_no_training_relu_0,(.L_x_1 - triton_poi_fused__native_batch_norm_legit_no_training_relu_0)
        .other          triton_poi_fused__native_batch_norm_legit_no_training_relu_0,@"STO_CUDA_ENTRY STV_DEFAULT"
triton_poi_fused__native_batch_norm_legit_no_training_relu_0:
.text.triton_poi_fused__native_batch_norm_legit_no_training_relu_0:
[----:B------:R-:W0:Y:S01]  /*0000*/  LDC R1, c[0x0][0x28] ;  /* 0x00000a00ff017b82 */ /* 0x000e220000000800 */
[----:B------:R-:W1:Y:S07]  /*0010*/  S2R R0, SR_TID.X ;  /* 0x0000000000007919 */ /* 0x000e6e0000002100 */
[----:B------:R-:W2:Y:S01]  /*0020*/  LDC.64 R8, c[0x0][0x220] ;  /* 0x00008800ff087b82 */ /* 0x000ea20000000a00 */
[----:B------:R-:W-:Y:S01]  /*0030*/  HFMA2.MMA R14, -RZ, RZ, 0, 0 ;  /* 0x00000000ff0e7435 */ /* 0x000fe200000001ff */
[----:B------:R-:W-:Y:S01]  /*0040*/  ULDC.64 UR4, c[0x0][0x208] ;  /* 0x0000820000047ab9 */ /* 0x000fe20000000a00 */
[----:B------:R-:W3:Y:S05]  /*0050*/  S2R R3, SR_CTAID.X ;  /* 0x0000000000037919 */ /* 0x000eea0000002500 */
[----:B------:R-:W4:Y:S08]  /*0060*/  LDC.64 R4, c[0x0][0x210] ;  /* 0x00008400ff047b82 */ /* 0x000f300000000a00 */
[----:B------:R-:W5:Y:S08]  /*0070*/  LDC.64 R6, c[0x0][0x218] ;  /* 0x00008600ff067b82 */ /* 0x000f700000000a00 */
[----:B------:R-:W4:Y:S01]  /*0080*/  LDC.64 R10, c[0x0][0x228] ;  /* 0x00008a00ff0a7b82 */ /* 0x000f220000000a00 */
[----:B-1----:R-:W-:-:S07]  /*0090*/  LOP3.LUT R0, R0, 0x7f, RZ, 0xc0, !PT ;  /* 0x0000007f00007812 */ /* 0x002fce00078ec0ff */
[----:B------:R-:W1:Y:S01]  /*00a0*/  LDC.64 R12, c[0x0][0x230] ;  /* 0x00008c00ff0c7b82 */ /* 0x000e620000000a00 */
[----:B---3--:R-:W-:-:S04]  /*00b0*/  LEA R0, R3, R0, 0x7 ;  /* 0x0000000003007211 */ /* 0x008fc800078e38ff */
[C---:B------:R-:W-:Y:S01]  /*00c0*/  ISETP.GE.AND P0, PT, R0.reuse, 0x190, PT ;  /* 0x000001900000780c */ /* 0x040fe20003f06270 */
[----:B------:R-:W-:-:S05]  /*00d0*/  IMAD.HI R2, R0, 0x51eb851f, RZ ;  /* 0x51eb851f00027827 */ /* 0x000fca00078e02ff */
[----:B------:R-:W-:-:S04]  /*00e0*/  SHF.R.U32.HI R3, RZ, 0x1f, R2 ;  /* 0x0000001fff037819 */ /* 0x000fc80000011602 */
[----:B------:R-:W-:-:S04]  /*00f0*/  LEA.HI.SX32 R3, R2, R3, 0x1d ;  /* 0x0000000302037211 */ /* 0x000fc800078feaff */
[----:B------:R-:W-:-:S04]  /*0100*/  LEA.HI R2, R3, R3, RZ, 0x2 ;  /* 0x0000000303027211 */ /* 0x000fc800078f10ff */
[----:B------:R-:W-:-:S04]  /*0110*/  LOP3.LUT R2, R2, 0xfffffffc, RZ, 0xc0, !PT ;  /* 0xfffffffc02027812 */ /* 0x000fc800078ec0ff */
[----:B------:R-:W-:-:S05]  /*0120*/  IADD3 R15, R3, -R2, RZ ;  /* 0x80000002030f7210 */ /* 0x000fca0007ffe0ff */
[----:B--2---:R-:W-:-:S05]  /*0130*/  IMAD.WIDE R8, R15, 0x4, R8 ;  /* 0x000000040f087825 */ /* 0x004fca00078e0208 */
[----:B------:R2:W3:Y:S01]  /*0140*/  @!P0 LDG.E.EL R14, desc[UR4][R8.64] ;  /* 0x00000004080e8981 */ /* 0x0004e2000c2e1900 */
[----:B------:R-:W-:Y:S01]  /*0150*/  CS2R R2, SRZ ;  /* 0x0000000000027805 */ /* 0x000fe2000001ff00 */
[----:B----4-:R-:W-:-:S04]  /*0160*/  IMAD.WIDE R4, R0, 0x4, R4 ;  /* 0x0000000400047825 */ /* 0x010fc800078e0204 */
[C---:B-----5:R-:W-:Y:S01]  /*0170*/  IMAD.WIDE R6, R15.reuse, 0x4, R6 ;  /* 0x000000040f067825 */ /* 0x060fe200078e0206 */
[----:B------:R4:W5:Y:S03]  /*0180*/  @!P0 LDG.E R2, desc[UR4][R4.64] ;  /* 0x0000000404028981 */ /* 0x000966000c1e1900 */
[C---:B0-2---:R-:W-:Y:S01]  /*0190*/  IMAD.WIDE R8, R15.reuse, 0x4, R10 ;  /* 0x000000040f087825 */ /* 0x045fe200078e020a */
[----:B------:R0:W5:Y:S03]  /*01a0*/  @!P0 LDG.E.EL R3, desc[UR4][R6.64] ;  /* 0x0000000406038981 */ /* 0x000166000c2e1900 */
[----:B-1----:R-:W-:Y:S01]  /*01b0*/  IMAD.WIDE R10, R15, 0x4, R12 ;  /* 0x000000040f0a7825 */ /* 0x002fe200078e020c */
[----:B------:R-:W-:Y:S01]  /*01c0*/  CS2R R12, SRZ ;  /* 0x00000000000c7805 */ /* 0x000fe2000001ff00 */
[----:B----4-:R-:W1:Y:S05]  /*01d0*/  LDC.64 R4, c[0x0][0x238] ;  /* 0x00008e00ff047b82 */ /* 0x010e6a0000000a00 */
[----:B------:R-:W2:Y:S04]  /*01e0*/  @!P0 LDG.E.EL R12, desc[UR4][R8.64] ;  /* 0x00000004080c8981 */ /* 0x000ea8000c2e1900 */
[----:B------:R-:W2:Y:S01]  /*01f0*/  @!P0 LDG.E.EL R13, desc[UR4][R10.64] ;  /* 0x000000040a0d8981 */ /* 0x000ea2000c2e1900 */
[----:B0-----:R-:W-:Y:S01]  /*0200*/  MOV R6, 0x3e800000 ;  /* 0x3e80000000067802 */ /* 0x001fe20000000f00 */
[----:B---3--:R-:W-:-:S04]  /*0210*/  FADD R14, R14, 9.9999997473787516356e-06 ;  /* 0x3727c5ac0e0e7421 */ /* 0x008fc80000000000 */
[----:B------:R-:W0:Y:S01]  /*0220*/  MUFU.SQRT R15, R14 ;  /* 0x0000000e000f7308 */ /* 0x000e220000002000 */
[----:B-----5:R-:W-:Y:S01]  /*0230*/  FADD R2, -R3, R2 ;  /* 0x0000000203027221 */ /* 0x020fe20000000100 */
[C---:B0-----:R-:W-:Y:S02]  /*0240*/  FSETP.GT.AND P1, PT, R15.reuse, 8.50705917302346158658e+37, PT ;  /* 0x7e8000000f00780b */ /* 0x041fe40003f24000 */
[----:B------:R-:W-:Y:S02]  /*0250*/  FSETP.GEU.AND P2, PT, R15, 1.175494350822287508e-38, PT ;  /* 0x008000000f00780b */ /* 0x000fe40003f4e000 */
[----:B------:R-:W-:-:S09]  /*0260*/  FSEL R6, R6, 1, P1 ;  /* 0x3f80000006067808 */ /* 0x000fd20000800000 */
[----:B------:R-:W-:Y:S02]  /*0270*/  @P1 FMUL R15, R15, 0.25 ;  /* 0x3e8000000f0f1820 */ /* 0x000fe40000400000 */
[----:B------:R-:W-:Y:S02]  /*0280*/  @!P2 FMUL R6, R6, 16777216 ;  /* 0x4b8000000606a820 */ /* 0x000fe40000400000 */
[----:B------:R-:W-:-:S06]  /*0290*/  @!P2 FMUL R15, R15, 16777216 ;  /* 0x4b8000000f0fa820 */ /* 0x000fcc0000400000 */
[----:B------:R-:W0:Y:S02]  /*02a0*/  MUFU.RCP R15, R15 ;  /* 0x0000000f000f7308 */ /* 0x000e240000001000 */
[----:B0-----:R-:W-:-:S04]  /*02b0*/  FMUL R3, R15, R6 ;  /* 0x000000060f037220 */ /* 0x001fc80000400000 */
[----:B------:R-:W-:-:S04]  /*02c0*/  FMUL R2, R2, R3 ;  /* 0x0000000302027220 */ /* 0x000fc80000400000 */
[----:B--2---:R-:W-:Y:S01]  /*02d0*/  FFMA R12, R2, R12, R13 ;  /* 0x0000000c020c7223 */ /* 0x004fe2000000000d */
[----:B-1----:R-:W-:-:S04]  /*02e0*/  IMAD.WIDE R2, R0, 0x4, R4 ;  /* 0x0000000400027825 */ /* 0x002fc800078e0204 */
[----:B------:R-:W-:-:S04]  /*02f0*/  FSETP.GEU.AND P1, PT, R12, RZ, PT ;  /* 0x000000ff0c00720b */ /* 0x000fc80003f2e000 */
[----:B------:R-:W-:Y:S01]  /*0300*/  FSEL R5, R12, RZ, P1 ;  /* 0x000000ff0c057208 */ /* 0x000fe20000800000 */
[----:B------:R-:W-:Y:S08]  /*0310*/  @P0 EXIT ;  /* 0x000000000000094d */ /* 0x000ff00003800000 */
[----:B------:R-:W-:Y:S01]  /*0320*/  STG.E desc[UR4][R2.64], R5 ;  /* 0x0000000502007986 */ /* 0x000fe2000c101904 */
[----:B------:R-:W-:Y:S05]  /*0330*/  EXIT ;  /* 0x000000000000794d */ /* 0x000fea0003800000 */
.L_x_0:
[----:B------:R-:W-:-:S00]  /*0340*/  BRA `(.L_x_0) ;  /* 0xfffffffc00fc7947 */ /* 0x000fc0000383ffff */
[----:B------:R-:W-:-:S00]  /*0350*/  NOP ;  /* 0x0000000000007918 */ /* 0x000fc00000000000 */
        /* <DEDUP_REMOVED lines=10> */
.L_x_1:


//--------------------- .nv.global.init           --------------------------
	.section	.nv.global.init,"aw",@progbits
.nv.global.init:
	.type		_$_str,@object
	.size		_$_str,(_$_str_$_2 - _$_str)
_$_str:
        /*0000*/ 	.byte	0x5f, 0x5f, 0x43, 0x55, 0x44, 0x41, 0x5f, 0x46, 0x54, 0x5a, 0x00
	.type		_$_str_$_2,@object
	.size		_$_str_$_2,(.L_1 - _$_str_$_2)
_$_str_$_2:
        /*000b*/ 	.byte	0x5f, 0x5f, 0x43, 0x55, 0x44, 0x41, 0x5f, 0x50, 0x52, 0x45, 0x43, 0x5f, 0x53, 0x51, 0x52, 0x54
        /*001b*/ 	.byte	0x00
.L_1:


//--------------------- .nv.constant0.triton_poi_fused__native_batch_norm_legit_no_training_relu_0 --------------------------
	.section	.nv.constant0.triton_poi_fused__native_batch_norm_legit_no_training_relu_0,"a",@progbits
	.sectionflags	@""
	.align	4
.nv.constant0.triton_poi_fused__native_batch_norm_legit_no_training_relu_0:
	.zero		580
